	.headerflags	@"EF_CUDA_TEXMODE_UNIFIED EF_CUDA_64BIT_ADDRESS EF_CUDA_ACCELERATORS EF_CUDA_SM90 EF_CUDA_VIRTUAL_SM(EF_CUDA_SM90)"
	.elftype	@"ET_EXEC"


//--------------------- .nv.info                  --------------------------
	.section	.nv.info,"",@"SHT_CUDA_INFO"
	.align	4


	//----- nvinfo : EIATTR_REGCOUNT
	.align		4
        /*0000*/ 	.byte	0x04, 0x2f
        /*0002*/ 	.short	(.L_1 - .L_0)
	.align		4
.L_0:
        /*0004*/ 	.word	index@(triton_poi_fused_mul_3)
        /*0008*/ 	.word	0x0000000d


	//----- nvinfo : EIATTR_MIN_STACK_SIZE
	.align		4
.L_1:
        /*000c*/ 	.byte	0x04, 0x12
        /*000e*/ 	.short	(.L_3 - .L_2)
	.align		4
.L_2:
        /*0010*/ 	.word	index@(triton_poi_fused_mul_3)
        /*0014*/ 	.word	0x00000000


	//----- nvinfo : EIATTR_FRAME_SIZE
	.align		4
.L_3:
        /*0018*/ 	.byte	0x04, 0x11
        /*001a*/ 	.short	(.L_5 - .L_4)
	.align		4
.L_4:
        /*001c*/ 	.word	index@(triton_poi_fused_mul_3)
        /*0020*/ 	.word	0x00000000


	//----- nvinfo : EIATTR_MIN_STACK_SIZE
	.align		4
.L_5:
        /*0024*/ 	.byte	0x04, 0x12
        /*0026*/ 	.short	(.L_7 - .L_6)
	.align		4
.L_6:
        /*0028*/ 	.word	index@(triton_poi_fused_mul_3)
        /*002c*/ 	.word	0x00000000
.L_7:


//--------------------- .nv.info.triton_poi_fused_mul_3 --------------------------
	.section	.nv.info.triton_poi_fused_mul_3,"",@"SHT_CUDA_INFO"
	.sectionflags	@""
	.align	4


	//----- nvinfo : EIATTR_CUDA_API_VERSION
	.align		4
        /*0000*/ 	.byte	0x04, 0x37
        /*0002*/ 	.short	(.L_9 - .L_8)
.L_8:
        /*0004*/ 	.word	0x0000007c


	//----- nvinfo : EIATTR_KPARAM_INFO
	.align		4
.L_9:
        /*0008*/ 	.byte	0x04, 0x17
        /*000a*/ 	.short	(.L_11 - .L_10)
.L_10:
        /*000c*/ 	.word	0x00000000
        /*0010*/ 	.short	0x0004
        /*0012*/ 	.short	0x0020
        /*0014*/ 	.byte	0x00, 0xf0, 0x11, 0x00


	//----- nvinfo : EIATTR_KPARAM_INFO
	.align		4
.L_11:
        /*0018*/ 	.byte	0x04, 0x17
        /*001a*/ 	.short	(.L_13 - .L_12)
.L_12:
        /*001c*/ 	.word	0x00000000
        /*0020*/ 	.short	0x0003
        /*0022*/ 	.short	0x0018
        /*0024*/ 	.byte	0x00, 0xf4, 0x21, 0x00


	//----- nvinfo : EIATTR_KPARAM_INFO
	.align		4
.L_13:
        /*0028*/ 	.byte	0x04, 0x17
        /*002a*/ 	.short	(.L_15 - .L_14)
.L_14:
        /*002c*/ 	.word	0x00000000
        /*0030*/ 	.short	0x0002
        /*0032*/ 	.short	0x0010
        /*0034*/ 	.byte	0x00, 0xf4, 0x21, 0x00


	//----- nvinfo : EIATTR_KPARAM_INFO
	.align		4
.L_15:
        /*0038*/ 	.byte	0x04, 0x17
        /*003a*/ 	.short	(.L_17 - .L_16)
.L_16:
        /*003c*/ 	.word	0x00000000
        /*0040*/ 	.short	0x0001
        /*0042*/ 	.short	0x0008
        /*0044*/ 	.byte	0x00, 0xf4, 0x21, 0x00


	//----- nvinfo : EIATTR_KPARAM_INFO
	.align		4
.L_17:
        /*0048*/ 	.byte	0x04, 0x17
        /*004a*/ 	.short	(.L_19 - .L_18)
.L_18:
        /*004c*/ 	.word	0x00000000
        /*0050*/ 	.short	0x0000
        /*0052*/ 	.short	0x0000
        /*0054*/ 	.byte	0x00, 0xf4, 0x21, 0x00


	//----- nvinfo : EIATTR_SPARSE_MMA_MASK
	.align		4
.L_19:
        /*0058*/ 	.byte	0x03, 0x50
        /*005a*/ 	.short	0x0000


	//----- nvinfo : EIATTR_MAXREG_COUNT
	.align		4
        /*005c*/ 	.byte	0x03, 0x1b
        /*005e*/ 	.short	0x00ff


	//----- nvinfo : EIATTR_EXIT_INSTR_OFFSETS
	.align		4
        /*0060*/ 	.byte	0x04, 0x1c
        /*0062*/ 	.short	(.L_21 - .L_20)


	//   ....[0]....
.L_20:
        /*0064*/ 	.word	0x00000390


	//   ....[1]....
        /*0068*/ 	.word	0x000003b0


	//----- nvinfo : EIATTR_REQNTID
	.align		4
.L_21:
        /*006c*/ 	.byte	0x04, 0x10
        /*006e*/ 	.short	(.L_23 - .L_22)
.L_22:
        /*0070*/ 	.word	0x00000080
        /*0074*/ 	.word	0x00000001
        /*0078*/ 	.word	0x00000001


	//----- nvinfo : EIATTR_CBANK_PARAM_SIZE
	.align		4
.L_23:
        /*007c*/ 	.byte	0x03, 0x19
        /*007e*/ 	.short	0x0024


	//----- nvinfo : EIATTR_PARAM_CBANK
	.align		4
        /*0080*/ 	.byte	0x04, 0x0a
        /*0082*/ 	.short	(.L_25 - .L_24)
	.align		4
.L_24:
        /*0084*/ 	.word	index@(.nv.constant0.triton_poi_fused_mul_3)
        /*0088*/ 	.short	0x0210
        /*008a*/ 	.short	0x0024


	//----- nvinfo : EIATTR_SW_WAR
	.align		4
.L_25:
        /*008c*/ 	.byte	0x04, 0x36
        /*008e*/ 	.short	(.L_27 - .L_26)
.L_26:
        /*0090*/ 	.word	0x00000008
.L_27:


//--------------------- .nv.callgraph             --------------------------
	.section	.nv.callgraph,"",@"SHT_CUDA_CALLGRAPH"
	.align	4
	.sectionentsize	8
	.align		4
        /*0000*/ 	.word	0x00000000
	.align		4
        /*0004*/ 	.word	0xffffffff
	.align		4
        /*0008*/ 	.word	0x00000000
	.align		4
        /*000c*/ 	.word	0xfffffffe
	.align		4
        /*0010*/ 	.word	0x00000000
	.align		4
        /*0014*/ 	.word	0xfffffffd
	.align		4
        /*0018*/ 	.word	0x00000000
	.align		4
        /*001c*/ 	.word	0xfffffffc


//--------------------- .text.triton_poi_fused_mul_3 --------------------------
	.section	.text.triton_poi_fused_mul_3,"ax",@progbits
	.align	128
        .global         triton_poi_fused_mul_3
        .type           triton_poi_fused_mul_3,@function
        .size           triton_poi_fused_mul_3,(.L_x_1 - triton_poi_fused_mul_3)
        .other          triton_poi_fused_mul_3,@"STO_CUDA_ENTRY STV_DEFAULT"
triton_poi_fused_mul_3:
.text.triton_poi_fused_mul_3:
[----:B------:R-:W0:Y:S02]  /*0000*/  LDC R1, c[0x0][0x28] ;  /* 0x00000a00ff017b82 */ /* 0x000e240000000800 */
[----:B------:R-:W1:Y:S01]  /*0010*/  S2R R0, SR_TID.X ;  /* 0x0000000000007919 */ /* 0x000e620000002100 */
[----:B------:R-:W2:Y:S01]  /*0020*/  LDC.64 R4, c[0x0][0x218] ;  /* 0x00008600ff047b82 */ /* 0x000ea20000000a00 */
[----:B------:R-:W3:Y:S01]  /*0030*/  S2R R3, SR_CTAID.X ;  /* 0x0000000000037919 */ /* 0x000ee20000002500 */
[----:B------:R-:W-:-:S06]  /*0040*/  ULDC.64 UR4, c[0x0][0x208] ;  /* 0x0000820000047ab9 */ /* 0x000fcc0000000a00 */
[----:B------:R-:W4:Y:S01]  /*0050*/  LDC.64 R6, c[0x0][0x220] ;  /* 0x00008800ff067b82 */ /* 0x000f220000000a00 */
[----:B-1----:R-:W-:-:S04]  /*0060*/  LOP3.LUT R0, R0, 0x7f, RZ, 0xc0, !PT ;  /* 0x0000007f00007812 */ /* 0x002fc800078ec0ff */
[----:B---3--:R-:W-:Y:S02]  /*0070*/  LEA R0, R3, R0, 0x7 ;  /* 0x0000000003007211 */ /* 0x008fe400078e38ff */
[----:B------:R-:W-:Y:S02]  /*0080*/  SHF.R.S32.HI R9, RZ, 0x18, R3 ;  /* 0x00000018ff097819 */ /* 0x000fe40000011403 */
[----:B------:R-:W-:Y:S02]  /*0090*/  SHF.R.S32.HI R3, RZ, 0x1f, R0 ;  /* 0x0000001fff037819 */ /* 0x000fe40000011400 */
[----:B------:R-:W-:Y:S02]  /*00a0*/  SGXT R9, R9, 0x1 ;  /* 0x000000010909781a */ /* 0x000fe40000000200 */
[-C--:B------:R-:W-:Y:S02]  /*00b0*/  LEA.HI R3, R3, R0.reuse, RZ, 0x2 ;  /* 0x0000000003037211 */ /* 0x080fe400078f10ff */
[----:B------:R-:W-:-:S02]  /*00c0*/  LEA.HI R2, R9, R0, RZ, 0x4 ;  /* 0x0000000009027211 */ /* 0x000fc400078f20ff */
[----:B------:R-:W-:Y:S02]  /*00d0*/  LOP3.LUT R9, R3, 0xfffffffc, RZ, 0xc0, !PT ;  /* 0xfffffffc03097812 */ /* 0x000fe400078ec0ff */
[----:B------:R-:W-:Y:S02]  /*00e0*/  SHF.R.S32.HI R2, RZ, 0x4, R2 ;  /* 0x00000004ff027819 */ /* 0x000fe40000011402 */
[----:B------:R-:W-:Y:S02]  /*00f0*/  IADD3 R9, R0, -R9, RZ ;  /* 0x8000000900097210 */ /* 0x000fe40007ffe0ff */
[----:B------:R-:W-:Y:S02]  /*0100*/  ISETP.GE.AND P0, PT, R0, 0x100, PT ;  /* 0x000001000000780c */ /* 0x000fe40003f06270 */
[----:B------:R-:W-:Y:S01]  /*0110*/  LEA R9, R2, R9, 0x2 ;  /* 0x0000000902097211 */ /* 0x000fe200078e10ff */
[----:B------:R-:W-:Y:S01]  /*0120*/  HFMA2.MMA R10, -RZ, RZ, 0, 0 ;  /* 0x00000000ff0a7435 */ /* 0x000fe200000001ff */
[----:B------:R-:W-:-:S03]  /*0130*/  SHF.R.S32.HI R3, RZ, 0x2, R3 ;  /* 0x00000002ff037819 */ /* 0x000fc60000011403 */
[----:B--2---:R-:W-:Y:S01]  /*0140*/  IMAD.WIDE R4, R9, 0x4, R4 ;  /* 0x0000000409047825 */ /* 0x004fe200078e0204 */
[----:B------:R-:W-:-:S03]  /*0150*/  CS2R R8, SRZ ;  /* 0x0000000000087805 */ /* 0x000fc6000001ff00 */
[----:B----4-:R-:W-:Y:S02]  /*0160*/  IMAD.WIDE R6, R3, 0x4, R6 ;  /* 0x0000000403067825 */ /* 0x010fe400078e0206 */
[----:B------:R-:W1:Y:S01]  /*0170*/  LDC.64 R2, c[0x0][0x210] ;  /* 0x00008400ff027b82 */ /* 0x000e620000000a00 */
[----:B------:R-:W2:Y:S04]  /*0180*/  @!P0 LDG.E.EL R9, desc[UR4][R4.64] ;  /* 0x0000000404098981 */ /* 0x000ea8000c2e1900 */
[----:B------:R3:W4:Y:S01]  /*0190*/  @!P0 LDG.E.EL R10, desc[UR4][R6.64] ;  /* 0x00000004060a8981 */ /* 0x000722000c2e1900 */
[----:B-1----:R-:W-:-:S05]  /*01a0*/  IMAD.WIDE R2, R0, 0x4, R2 ;  /* 0x0000000400027825 */ /* 0x002fca00078e0202 */
[----:B------:R1:W5:Y:S01]  /*01b0*/  @!P0 LDG.E R8, desc[UR4][R2.64] ;  /* 0x0000000402088981 */ /* 0x000362000c1e1900 */
[----:B---3--:R-:W-:Y:S01]  /*01c0*/  MOV R7, 0x3e800000 ;  /* 0x3e80000000077802 */ /* 0x008fe20000000f00 */
[----:B-1----:R-:W1:Y:S02]  /*01d0*/  LDC.64 R2, c[0x0][0x228] ;  /* 0x00008a00ff027b82 */ /* 0x002e640000000a00 */
[----:B-1----:R-:W-:-:S04]  /*01e0*/  IMAD.WIDE R2, R0, 0x4, R2 ;  /* 0x0000000400027825 */ /* 0x002fc800078e0202 */
[----:B--2---:R-:W-:-:S04]  /*01f0*/  FADD R9, RZ, -R9 ;  /* 0x80000009ff097221 */ /* 0x004fc80000000000 */
[----:B------:R-:W-:Y:S01]  /*0200*/  FMUL R9, R9, 1.4426950216293334961 ;  /* 0x3fb8aa3b09097820 */ /* 0x000fe20000400000 */
[----:B----4-:R-:W-:-:S04]  /*0210*/  FADD R10, RZ, -R10 ;  /* 0x8000000aff0a7221 */ /* 0x010fc80000000000 */
[----:B------:R-:W-:Y:S01]  /*0220*/  FMUL R10, R10, 1.4426950216293334961 ;  /* 0x3fb8aa3b0a0a7820 */ /* 0x000fe20000400000 */
[----:B------:R-:W-:-:S04]  /*0230*/  FSETP.GEU.AND P1, PT, R9, -126, PT ;  /* 0xc2fc00000900780b */ /* 0x000fc80003f2e000 */
[----:B------:R-:W-:-:S09]  /*0240*/  FSETP.GEU.AND P2, PT, R10, -126, PT ;  /* 0xc2fc00000a00780b */ /* 0x000fd20003f4e000 */
[----:B------:R-:W-:-:S04]  /*0250*/  @!P1 FMUL R9, R9, 0.5 ;  /* 0x3f00000009099820 */ /* 0x000fc80000400000 */
[----:B------:R-:W1:Y:S01]  /*0260*/  MUFU.EX2 R4, R9 ;  /* 0x0000000900047308 */ /* 0x000e620000000800 */
[----:B------:R-:W-:-:S07]  /*0270*/  @!P2 FMUL R10, R10, 0.5 ;  /* 0x3f0000000a0aa820 */ /* 0x000fce0000400000 */
[----:B------:R-:W2:Y:S01]  /*0280*/  MUFU.EX2 R5, R10 ;  /* 0x0000000a00057308 */ /* 0x000ea20000000800 */
[----:B-1----:R-:W-:-:S04]  /*0290*/  @!P1 FMUL R4, R4, R4 ;  /* 0x0000000404049220 */ /* 0x002fc80000400000 */
[----:B------:R-:W-:Y:S01]  /*02a0*/  FADD R4, R4, 1 ;  /* 0x3f80000004047421 */ /* 0x000fe20000000000 */
[----:B--2---:R-:W-:-:S04]  /*02b0*/  @!P2 FMUL R5, R5, R5 ;  /* 0x000000050505a220 */ /* 0x004fc80000400000 */
[----:B------:R-:W-:Y:S01]  /*02c0*/  FSETP.GT.AND P1, PT, R4, 8.50705917302346158658e+37, PT ;  /* 0x7e8000000400780b */ /* 0x000fe20003f24000 */
[----:B------:R-:W-:-:S03]  /*02d0*/  FADD R6, R5, 1 ;  /* 0x3f80000005067421 */ /* 0x000fc60000000000 */
[----:B------:R-:W-:Y:S02]  /*02e0*/  FSEL R5, R7, 1, P1 ;  /* 0x3f80000007057808 */ /* 0x000fe40000800000 */
[----:B------:R-:W-:-:S04]  /*02f0*/  FSETP.GT.AND P2, PT, R6, 8.50705917302346158658e+37, PT ;  /* 0x7e8000000600780b */ /* 0x000fc80003f44000 */
[----:B------:R-:W-:-:S03]  /*0300*/  FSEL R7, R7, 1, P2 ;  /* 0x3f80000007077808 */ /* 0x000fc60001000000 */
[----:B------:R-:W-:-:S06]  /*0310*/  @P1 FMUL R4, R4, 0.25 ;  /* 0x3e80000004041820 */ /* 0x000fcc0000400000 */
[----:B------:R-:W1:Y:S01]  /*0320*/  MUFU.RCP R4, R4 ;  /* 0x0000000400047308 */ /* 0x000e620000001000 */
[----:B------:R-:W-:-:S07]  /*0330*/  @P2 FMUL R6, R6, 0.25 ;  /* 0x3e80000006062820 */ /* 0x000fce0000400000 */
[----:B------:R-:W2:Y:S01]  /*0340*/  MUFU.RCP R6, R6 ;  /* 0x0000000600067308 */ /* 0x000ea20000001000 */
[----:B-1----:R-:W-:-:S04]  /*0350*/  FMUL R5, R4, R5 ;  /* 0x0000000504057220 */ /* 0x002fc80000400000 */
[----:B-----5:R-:W-:Y:S01]  /*0360*/  FMUL R5, R5, R8 ;  /* 0x0000000805057220 */ /* 0x020fe20000400000 */
[----:B--2---:R-:W-:-:S04]  /*0370*/  FMUL R10, R6, R7 ;  /* 0x00000007060a7220 */ /* 0x004fc80000400000 */
[----:B------:R-:W-:Y:S01]  /*0380*/  FMUL R5, R5, R10 ;  /* 0x0000000a05057220 */ /* 0x000fe20000400000 */
[----:B------:R-:W-:Y:S06]  /*0390*/  @P0 EXIT ;  /* 0x000000000000094d */ /* 0x000fec0003800000 */
[----:B------:R-:W-:Y:S01]  /*03a0*/  STG.E desc[UR4][R2.64], R5 ;  /* 0x0000000502007986 */ /* 0x000fe2000c101904 */
[----:B------:R-:W-:Y:S05]  /*03b0*/  EXIT ;  /* 0x000000000000794d */ /* 0x000fea0003800000 */
.L_x_0:
[----:B------:R-:W-:-:S00]  /*03c0*/  BRA `(.L_x_0) ;  /* 0xfffffffc00fc7947 */ /* 0x000fc0000383ffff */
[----:B------:R-:W-:-:S00]  /*03d0*/  NOP ;  /* 0x0000000000007918 */ /* 0x000fc00000000000 */
        /* <DEDUP_REMOVED lines=10> */
.L_x_1:


//--------------------- .nv.constant0.triton_poi_fused_mul_3 --------------------------
	.section	.nv.constant0.triton_poi_fused_mul_3,"a",@progbits
	.sectionflags	@""
	.align	4
.nv.constant0.triton_poi_fused_mul_3:
	.zero		564
